//
// Generated by NVIDIA NVVM Compiler
//
// Compiler Build ID: CL-36424714
// Cuda compilation tools, release 13.0, V13.0.88
// Based on NVVM 20.0.0
//

.version 9.0
.target sm_100
.address_size 64

	// .globl	_Z17verschluessselungPiS_

.visible .entry _Z17verschluessselungPiS_(
	.param .u64 .ptr .align 1 _Z17verschluessselungPiS__param_0,
	.param .u64 .ptr .align 1 _Z17verschluessselungPiS__param_1
)
{
	.reg .pred 	%p<4>;
	.reg .b32 	%r<25>;
	.reg .b64 	%rd<9>;

	ld.param.u64 	%rd3, [_Z17verschluessselungPiS__param_0];
	ld.param.u64 	%rd4, [_Z17verschluessselungPiS__param_1];
	cvta.to.global.u64 	%rd1, %rd4;
	cvta.to.global.u64 	%rd2, %rd3;
	mov.u32 	%r10, %ctaid.x;
	mul.lo.s32 	%r1, %r10, 125;
	mov.b32 	%r22, 0;
$L__BB0_1:
	add.s32 	%r11, %r22, %r1;
	mul.wide.u32 	%rd5, %r11, 4;
	add.s64 	%rd6, %rd2, %rd5;
	ld.global.u32 	%r24, [%rd6];
	setp.gt.u32 	%p1, %r22, 2;
	mov.u32 	%r23, %r22;
	@%p1 bra 	$L__BB0_4;
	mul.lo.s32 	%r24, %r24, %r24;
	setp.eq.s32 	%p2, %r22, 2;
	mov.b32 	%r23, 3;
	@%p2 bra 	$L__BB0_4;
	mul.lo.s32 	%r24, %r24, %r24;
$L__BB0_4:
	mul.hi.s32 	%r14, %r24, -2004318071;
	add.s32 	%r15, %r14, %r24;
	shr.u32 	%r16, %r15, 31;
	shr.s32 	%r17, %r15, 3;
	add.s32 	%r18, %r17, %r16;
	mul.lo.s32 	%r19, %r18, 15;
	sub.s32 	%r20, %r24, %r19;
	add.s32 	%r21, %r23, %r1;
	mul.wide.u32 	%rd7, %r21, 4;
	add.s64 	%rd8, %rd1, %rd7;
	st.global.u32 	[%rd8], %r20;
	add.s32 	%r22, %r23, 1;
	setp.lt.u32 	%p3, %r23, 124;
	@%p3 bra 	$L__BB0_1;
	ret;

}
	// .globl	_Z17entschluessselungPiS_
.visible .entry _Z17entschluessselungPiS_(
	.param .u64 .ptr .align 1 _Z17entschluessselungPiS__param_0,
	.param .u64 .ptr .align 1 _Z17entschluessselungPiS__param_1
)
{


	ret;

}


// ===== COMPILED SASS (sm_100) =====

	.target	sm_100

	.elftype	@"ET_EXEC"


//--------------------- .note.nv.tkinfo           --------------------------
	.section	.note.nv.tkinfo,"",@"SHT_NOTE"
	.sectionflags	@"SHF_NOTE_NV_TKINFO"
	.tkinfo
        /*0018*/ 	.word	0x00000002
        /*0030*/ 	.string	""
        /*0030*/ 	.string	"ptxas"
        /*0030*/ 	.string	"Cuda compilation tools, release 13.0, V13.0.88"
        /*0030*/ 	.string	"Build cuda_13.0.r13.0/compiler.36424714_0"
        /*0030*/ 	.string	"-arch sm_100 -m 64 "



//--------------------- .note.nv.cuinfo           --------------------------
	.section	.note.nv.cuinfo,"",@"SHT_NOTE"
	.sectionflags	@"SHF_NOTE_NV_CUINFO"
        /*0018*/ 	.short	0x0002
        /*001a*/ 	.short	0x0064
        /*001c*/ 	.short	0x0082
	.zero		2


//--------------------- .nv.info                  --------------------------
	.section	.nv.info,"",@"SHT_CUDA_INFO"
	.align	4


	//----- nvinfo : EIATTR_REGCOUNT
	.align		4
        /*0000*/ 	.byte	0x04, 0x2f
        /*0002*/ 	.short	(.L_1 - .L_0)
	.align		4
.L_0:
        /*0004*/ 	.word	index@(_Z17verschluessselungPiS_)
        /*0008*/ 	.word	0x00000010


	//----- nvinfo : EIATTR_FRAME_SIZE
	.align		4
.L_1:
        /*000c*/ 	.byte	0x04, 0x11
        /*000e*/ 	.short	(.L_3 - .L_2)
	.align		4
.L_2:
        /*0010*/ 	.word	index@(_Z17verschluessselungPiS_)
        /*0014*/ 	.word	0x00000000


	//----- nvinfo : EIATTR_REGCOUNT
	.align		4
.L_3:
        /*0018*/ 	.byte	0x04, 0x2f
        /*001a*/ 	.short	(.L_5 - .L_4)
	.align		4
.L_4:
        /*001c*/ 	.word	index@(_Z17entschluessselungPiS_)
        /*0020*/ 	.word	0x00000004


	//----- nvinfo : EIATTR_FRAME_SIZE
	.align		4
.L_5:
        /*0024*/ 	.byte	0x04, 0x11
        /*0026*/ 	.short	(.L_7 - .L_6)
	.align		4
.L_6:
        /*0028*/ 	.word	index@(_Z17entschluessselungPiS_)
        /*002c*/ 	.word	0x00000000


	//----- nvinfo : EIATTR_MIN_STACK_SIZE
	.align		4
.L_7:
        /*0030*/ 	.byte	0x04, 0x12
        /*0032*/ 	.short	(.L_9 - .L_8)
	.align		4
.L_8:
        /*0034*/ 	.word	index@(_Z17entschluessselungPiS_)
        /*0038*/ 	.word	0x00000000


	//----- nvinfo : EIATTR_MIN_STACK_SIZE
	.align		4
.L_9:
        /*003c*/ 	.byte	0x04, 0x12
        /*003e*/ 	.short	(.L_11 - .L_10)
	.align		4
.L_10:
        /*0040*/ 	.word	index@(_Z17verschluessselungPiS_)
        /*0044*/ 	.word	0x00000000
.L_11:


//--------------------- .nv.compat                --------------------------
	.section	.nv.compat,"",@"SHT_CUDA_COMPAT_INFO"
	.align	4
        /*0000*/ 	.byte	0x02, 0x09, 0x00, 0x00, 0x02, 0x02, 0x01, 0x00, 0x02, 0x05, 0x05, 0x00, 0x03, 0x07, 0x01, 0x01
        /*0010*/ 	.byte	0x02, 0x03, 0x00, 0x00, 0x02, 0x06, 0x01, 0x00, 0x04, 0x0b, 0x08, 0x00, 0x09, 0x00, 0x00, 0x00
        /*0020*/ 	.byte	0x00, 0x00, 0x00, 0x00


//--------------------- .nv.info._Z17entschluessselungPiS_ --------------------------
	.section	.nv.info._Z17entschluessselungPiS_,"",@"SHT_CUDA_INFO"
	.sectionflags	@""
	.align	4


	//----- nvinfo : EIATTR_CUDA_API_VERSION
	.align		4
        /*0000*/ 	.byte	0x04, 0x37
        /*0002*/ 	.short	(.L_13 - .L_12)
.L_12:
        /*0004*/ 	.word	0x00000082


	//----- nvinfo : EIATTR_KPARAM_INFO
	.align		4
.L_13:
        /*0008*/ 	.byte	0x04, 0x17
        /*000a*/ 	.short	(.L_15 - .L_14)
.L_14:
        /*000c*/ 	.word	0x00000000
        /*0010*/ 	.short	0x0001
        /*0012*/ 	.short	0x0008
        /*0014*/ 	.byte	0x00, 0xf5, 0x21, 0x00


	//----- nvinfo : EIATTR_KPARAM_INFO
	.align		4
.L_15:
        /*0018*/ 	.byte	0x04, 0x17
        /*001a*/ 	.short	(.L_17 - .L_16)
.L_16:
        /*001c*/ 	.word	0x00000000
        /*0020*/ 	.short	0x0000
        /*0022*/ 	.short	0x0000
        /*0024*/ 	.byte	0x00, 0xf5, 0x21, 0x00


	//----- nvinfo : EIATTR_SPARSE_MMA_MASK
	.align		4
.L_17:
        /*0028*/ 	.byte	0x03, 0x50
        /*002a*/ 	.short	0x0000


	//----- nvinfo : EIATTR_MAXREG_COUNT
	.align		4
        /*002c*/ 	.byte	0x03, 0x1b
        /*002e*/ 	.short	0x00ff


	//----- nvinfo : EIATTR_MERCURY_ISA_VERSION
	.align		4
        /*0030*/ 	.byte	0x03, 0x5f
        /*0032*/ 	.short	0x0101


	//----- nvinfo : EIATTR_VRC_CTA_INIT_COUNT
	.align		4
        /*0034*/ 	.byte	0x02, 0x4a
	.zero		1
	.zero		1


	//----- nvinfo : EIATTR_EXIT_INSTR_OFFSETS
	.align		4
        /*0038*/ 	.byte	0x04, 0x1c
        /*003a*/ 	.short	(.L_19 - .L_18)


	//   ....[0]....
.L_18:
        /*003c*/ 	.word	0x00000010


	//----- nvinfo : EIATTR_CBANK_PARAM_SIZE
	.align		4
.L_19:
        /*0040*/ 	.byte	0x03, 0x19
        /*0042*/ 	.short	0x0010


	//----- nvinfo : EIATTR_PARAM_CBANK
	.align		4
        /*0044*/ 	.byte	0x04, 0x0a
        /*0046*/ 	.short	(.L_21 - .L_20)
	.align		4
.L_20:
        /*0048*/ 	.word	index@(.nv.constant0._Z17entschluessselungPiS_)
        /*004c*/ 	.short	0x0380
        /*004e*/ 	.short	0x0010


	//----- nvinfo : EIATTR_SW_WAR
	.align		4
.L_21:
        /*0050*/ 	.byte	0x04, 0x36
        /*0052*/ 	.short	(.L_23 - .L_22)
.L_22:
        /*0054*/ 	.word	0x00000008
.L_23:


//--------------------- .nv.info._Z17verschluessselungPiS_ --------------------------
	.section	.nv.info._Z17verschluessselungPiS_,"",@"SHT_CUDA_INFO"
	.sectionflags	@""
	.align	4


	//----- nvinfo : EIATTR_CUDA_API_VERSION
	.align		4
        /*0000*/ 	.byte	0x04, 0x37
        /*0002*/ 	.short	(.L_25 - .L_24)
.L_24:
        /*0004*/ 	.word	0x00000082


	//----- nvinfo : EIATTR_KPARAM_INFO
	.align		4
.L_25:
        /*0008*/ 	.byte	0x04, 0x17
        /*000a*/ 	.short	(.L_27 - .L_26)
.L_26:
        /*000c*/ 	.word	0x00000000
        /*0010*/ 	.short	0x0001
        /*0012*/ 	.short	0x0008
        /*0014*/ 	.byte	0x00, 0xf5, 0x21, 0x00


	//----- nvinfo : EIATTR_KPARAM_INFO
	.align		4
.L_27:
        /*0018*/ 	.byte	0x04, 0x17
        /*001a*/ 	.short	(.L_29 - .L_28)
.L_28:
        /*001c*/ 	.word	0x00000000
        /*0020*/ 	.short	0x0000
        /*0022*/ 	.short	0x0000
        /*0024*/ 	.byte	0x00, 0xf5, 0x21, 0x00


	//----- nvinfo : EIATTR_SPARSE_MMA_MASK
	.align		4
.L_29:
        /*0028*/ 	.byte	0x03, 0x50
        /*002a*/ 	.short	0x0000


	//----- nvinfo : EIATTR_MAXREG_COUNT
	.align		4
        /*002c*/ 	.byte	0x03, 0x1b
        /*002e*/ 	.short	0x00ff


	//----- nvinfo : EIATTR_MERCURY_ISA_VERSION
	.align		4
        /*0030*/ 	.byte	0x03, 0x5f
        /*0032*/ 	.short	0x0101


	//----- nvinfo : EIATTR_VRC_CTA_INIT_COUNT
	.align		4
        /*0034*/ 	.byte	0x02, 0x4a
	.zero		1
	.zero		1


	//----- nvinfo : EIATTR_EXIT_INSTR_OFFSETS
	.align		4
        /*0038*/ 	.byte	0x04, 0x1c
        /*003a*/ 	.short	(.L_31 - .L_30)


	//   ....[0]....
.L_30:
        /*003c*/ 	.word	0x000001b0


	//----- nvinfo : EIATTR_CBANK_PARAM_SIZE
	.align		4
.L_31:
        /*0040*/ 	.byte	0x03, 0x19
        /*0042*/ 	.short	0x0010


	//----- nvinfo : EIATTR_PARAM_CBANK
	.align		4
        /*0044*/ 	.byte	0x04, 0x0a
        /*0046*/ 	.short	(.L_33 - .L_32)
	.align		4
.L_32:
        /*0048*/ 	.word	index@(.nv.constant0._Z17verschluessselungPiS_)
        /*004c*/ 	.short	0x0380
        /*004e*/ 	.short	0x0010


	//----- nvinfo : EIATTR_SW_WAR
	.align		4
.L_33:
        /*0050*/ 	.byte	0x04, 0x36
        /*0052*/ 	.short	(.L_35 - .L_34)
.L_34:
        /*0054*/ 	.word	0x00000008
.L_35:


//--------------------- .nv.callgraph             --------------------------
	.section	.nv.callgraph,"",@"SHT_CUDA_CALLGRAPH"
	.align	4
	.sectionentsize	8
	.align		4
        /*0000*/ 	.word	0x00000000
	.align		4
        /*0004*/ 	.word	0xffffffff
	.align		4
        /*0008*/ 	.word	0x00000000
	.align		4
        /*000c*/ 	.word	0xfffffffe
	.align		4
        /*0010*/ 	.word	0x00000000
	.align		4
        /*0014*/ 	.word	0xfffffffd
	.align		4
        /*0018*/ 	.word	0x00000000
	.align		4
        /*001c*/ 	.word	0xfffffffc


//--------------------- .text._Z17entschluessselungPiS_ --------------------------
	.section	.text._Z17entschluessselungPiS_,"ax",@progbits
	.align	128
        .global         _Z17entschluessselungPiS_
        .type           _Z17entschluessselungPiS_,@function
        .size           _Z17entschluessselungPiS_,(.L_x_4 - _Z17entschluessselungPiS_)
        .other          _Z17entschluessselungPiS_,@"STO_CUDA_ENTRY STV_DEFAULT"
_Z17entschluessselungPiS_:
.text._Z17entschluessselungPiS_:
[----:B------:R-:W-:Y:S01]  /*0000*/  LDC R1, c[0x0][0x37c] ;  /* 0x0000df00ff017b82 */ /* 0x000fe20000000800 */
[----:B------:R-:W-:Y:S05]  /*0010*/  EXIT ;  /* 0x000000000000794d */ /* 0x000fea0003800000 */
.L_x_0:
[----:B------:R-:W-:-:S00]  /*0020*/  BRA `(.L_x_0) ;  /* 0xfffffffc00fc7947 */ /* 0x000fc0000383ffff */
[----:B------:R-:W-:-:S00]  /*0030*/  NOP ;  /* 0x0000000000007918 */ /* 0x000fc00000000000 */
        /* <DEDUP_REMOVED lines=12> */
.L_x_4:


//--------------------- .text._Z17verschluessselungPiS_ --------------------------
	.section	.text._Z17verschluessselungPiS_,"ax",@progbits
	.align	128
        .global         _Z17verschluessselungPiS_
        .type           _Z17verschluessselungPiS_,@function
        .size           _Z17verschluessselungPiS_,(.L_x_5 - _Z17verschluessselungPiS_)
        .other          _Z17verschluessselungPiS_,@"STO_CUDA_ENTRY STV_DEFAULT"
_Z17verschluessselungPiS_:
.text._Z17verschluessselungPiS_:
[----:B------:R-:W-:Y:S01]  /*0000*/  LDC R1, c[0x0][0x37c] ;  /* 0x0000df00ff017b82 */ /* 0x000fe20000000800 */
[----:B------:R-:W0:Y:S07]  /*0010*/  S2R R13, SR_CTAID.X ;  /* 0x00000000000d7919 */ /* 0x000e2e0000002500 */
[----:B------:R-:W1:Y:S01]  /*0020*/  LDC.64 R2, c[0x0][0x380] ;  /* 0x0000e000ff027b82 */ /* 0x000e620000000a00 */
[----:B------:R-:W-:Y:S01]  /*0030*/  HFMA2 R0, -RZ, RZ, 0, 0 ;  /* 0x00000000ff007431 */ /* 0x000fe200000001ff */
[----:B------:R-:W2:Y:S06]  /*0040*/  LDCU.64 UR4, c[0x0][0x358] ;  /* 0x00006b00ff0477ac */ /* 0x000eac0008000a00 */
[----:B------:R-:W3:Y:S02]  /*0050*/  LDC.64 R4, c[0x0][0x388] ;  /* 0x0000e200ff047b82 */ /* 0x000ee40000000a00 */
.L_x_2:
[----:B------:R-:W-:Y:S01]  /*0060*/  ISETP.GT.U32.AND P0, PT, R0, 0x2, PT ;  /* 0x000000020000780c */ /* 0x000fe20003f04070 */
[----:B0---4-:R-:W-:-:S04]  /*0070*/  IMAD R7, R13, 0x7d, R0 ;  /* 0x0000007d0d077824 */ /* 0x011fc800078e0200 */
[----:B-1----:R-:W-:-:S05]  /*0080*/  IMAD.WIDE.U32 R6, R7, 0x4, R2 ;  /* 0x0000000407067825 */ /* 0x002fca00078e0002 */
[----:B--2---:R0:W5:Y:S03]  /*0090*/  LDG.E R9, desc[UR4][R6.64] ;  /* 0x0000000406097981 */ /* 0x004166000c1e1900 */
[----:B------:R-:W-:Y:S05]  /*00a0*/  @P0 BRA `(.L_x_1) ;  /* 0x0000000000100947 */ /* 0x000fea0003800000 */
[----:B------:R-:W-:Y:S01]  /*00b0*/  ISETP.NE.AND P0, PT, R0, 0x2, PT ;  /* 0x000000020000780c */ /* 0x000fe20003f05270 */
[----:B-----5:R-:W-:Y:S01]  /*00c0*/  IMAD R9, R9, R9, RZ ;  /* 0x0000000909097224 */ /* 0x020fe200078e02ff */
[----:B------:R-:W-:-:S11]  /*00d0*/  MOV R0, 0x3 ;  /* 0x0000000300007802 */ /* 0x000fd60000000f00 */
[----:B------:R-:W-:-:S07]  /*00e0*/  @P0 IMAD R9, R9, R9, RZ ;  /* 0x0000000909090224 */ /* 0x000fce00078e02ff */
.L_x_1:
[----:B0-----:R-:W-:Y:S01]  /*00f0*/  HFMA2 R6, -RZ, RZ, 0, 0 ;  /* 0x00000000ff067431 */ /* 0x001fe200000001ff */
[----:B-----5:R-:W-:Y:S01]  /*0100*/  MOV R7, R9 ;  /* 0x0000000900077202 */ /* 0x020fe20000000f00 */
[----:B------:R-:W-:Y:S01]  /*0110*/  IMAD R11, R13, 0x7d, R0 ;  /* 0x0000007d0d0b7824 */ /* 0x000fe200078e0200 */
[C---:B------:R-:W-:Y:S02]  /*0120*/  ISETP.GE.U32.AND P0, PT, R0.reuse, 0x7c, PT ;  /* 0x0000007c0000780c */ /* 0x040fe40003f06070 */
[----:B------:R-:W-:Y:S01]  /*0130*/  IADD3 R0, PT, PT, R0, 0x1, RZ ;  /* 0x0000000100007810 */ /* 0x000fe20007ffe0ff */
[----:B------:R-:W-:-:S05]  /*0140*/  IMAD.HI R6, R9, -0x77777777, R6 ;  /* 0x8888888909067827 */ /* 0x000fca00078e0206 */
[----:B------:R-:W-:-:S04]  /*0150*/  SHF.R.U32.HI R7, RZ, 0x1f, R6 ;  /* 0x0000001fff077819 */ /* 0x000fc80000011606 */
[----:B------:R-:W-:Y:S01]  /*0160*/  LEA.HI.SX32 R8, R6, R7, 0x1d ;  /* 0x0000000706087211 */ /* 0x000fe200078feaff */
[----:B---3--:R-:W-:-:S04]  /*0170*/  IMAD.WIDE.U32 R6, R11, 0x4, R4 ;  /* 0x000000040b067825 */ /* 0x008fc800078e0004 */
[----:B------:R-:W-:-:S05]  /*0180*/  IMAD R9, R8, -0xf, R9 ;  /* 0xfffffff108097824 */ /* 0x000fca00078e0209 */
[----:B------:R4:W-:Y:S01]  /*0190*/  STG.E desc[UR4][R6.64], R9 ;  /* 0x0000000906007986 */ /* 0x0009e2000c101904 */
[----:B------:R-:W-:Y:S05]  /*01a0*/  @!P0 BRA `(.L_x_2) ;  /* 0xfffffffc00ac8947 */ /* 0x000fea000383ffff */
[----:B------:R-:W-:Y:S05]  /*01b0*/  EXIT ;  /* 0x000000000000794d */ /* 0x000fea0003800000 */
.L_x_3:
        /* <DEDUP_REMOVED lines=12> */
.L_x_5:


//--------------------- .nv.shared.reserved.0     --------------------------
	.section	.nv.shared.reserved.0,"aw",@nobits
	.weak		__nv_reservedSMEM_offset_0_alias
	.size		__nv_reservedSMEM_offset_0_alias, 0, 64
	.other		__nv_reservedSMEM_offset_0_alias,@"STO_CUDA_RESERVED_SHARED STV_DEFAULT"
__nv_reservedSMEM_offset_0_alias:
	.zero		0
	.zero		64


//--------------------- .nv.constant0._Z17entschluessselungPiS_ --------------------------
	.section	.nv.constant0._Z17entschluessselungPiS_,"a",@progbits
	.sectionflags	@""
	.align	4
.nv.constant0._Z17entschluessselungPiS_:
	.zero		912


//--------------------- .nv.constant0._Z17verschluessselungPiS_ --------------------------
	.section	.nv.constant0._Z17verschluessselungPiS_,"a",@progbits
	.sectionflags	@""
	.align	4
.nv.constant0._Z17verschluessselungPiS_:
	.zero		912


//--------------------- SYMBOLS --------------------------

	.type		.nv.reservedSmem.offset0,@object
	.size		.nv.reservedSmem.offset0,0x4
